//
// Generated by NVIDIA NVVM Compiler
//
// Compiler Build ID: CL-36424714
// Cuda compilation tools, release 13.0, V13.0.88
// Based on NVVM 20.0.0
//

.version 9.0
.target sm_100
.address_size 64

	// .globl	_Z12mat_mul_cudaPiS_S_ii
.extern .func  (.param .b32 func_retval0) vprintf
(
	.param .b64 vprintf_param_0,
	.param .b64 vprintf_param_1
)
;
// _ZZ12mat_mul_cudaPiS_S_iiE4smem has been demoted
.global .align 1 .b8 $str[13] = {115, 109, 101, 109, 91, 37, 100, 93, 61, 37, 100, 10};
.global .align 1 .b8 $str$1[35] = {105, 61, 37, 100, 44, 32, 116, 104, 114, 101, 97, 100, 32, 105, 100, 61, 37, 100, 44, 32, 116, 104, 114, 101, 97, 100, 105, 100, 60, 105, 61, 37, 100, 10};
.global .align 1 .b8 $str$2[50] = {73, 32, 97, 109, 32, 116, 104, 114, 101, 97, 100, 32, 37, 100, 44, 32, 97, 100, 100, 101, 100, 32, 37, 100, 32, 97, 110, 100, 32, 37, 100, 32, 105, 110, 116, 111, 32, 115, 109, 101, 109, 91, 37, 100, 93, 61, 37, 100, 10};

.visible .entry _Z12mat_mul_cudaPiS_S_ii(
	.param .u64 .ptr .align 1 _Z12mat_mul_cudaPiS_S_ii_param_0,
	.param .u64 .ptr .align 1 _Z12mat_mul_cudaPiS_S_ii_param_1,
	.param .u64 .ptr .align 1 _Z12mat_mul_cudaPiS_S_ii_param_2,
	.param .u32 _Z12mat_mul_cudaPiS_S_ii_param_3,
	.param .u32 _Z12mat_mul_cudaPiS_S_ii_param_4
)
{
	.local .align 8 .b8 	__local_depot0[24];
	.reg .b64 	%SP;
	.reg .b64 	%SPL;
	.reg .pred 	%p<5>;
	.reg .b32 	%r<40>;
	.reg .b64 	%rd<14>;
	// demoted variable
	.shared .align 4 .b8 _ZZ12mat_mul_cudaPiS_S_iiE4smem[16];
	mov.u64 	%SPL, __local_depot0;
	cvta.local.u64 	%SP, %SPL;
	add.u64 	%rd2, %SP, 0;
	add.u64 	%rd1, %SPL, 0;
	mov.u32 	%r1, %tid.x;
	shl.b32 	%r8, %r1, 2;
	mov.u32 	%r9, _ZZ12mat_mul_cudaPiS_S_iiE4smem;
	add.s32 	%r2, %r9, %r8;
	st.shared.u32 	[%r2], %r1;
	st.local.v2.u32 	[%rd1], {%r1, %r1};
	mov.u64 	%rd3, $str;
	cvta.global.u64 	%rd4, %rd3;
	{ // callseq 0, 0
	.param .b64 param0;
	st.param.b64 	[param0], %rd4;
	.param .b64 param1;
	st.param.b64 	[param1], %rd2;
	.param .b32 retval0;
	call.uni (retval0), 
	vprintf, 
	(
	param0, 
	param1
	);
	ld.param.b32 	%r10, [retval0];
	} // callseq 0
	bar.sync 	0;
	mov.u32 	%r39, %ntid.x;
	setp.lt.u32 	%p1, %r39, 2;
	@%p1 bra 	$L__BB0_5;
	mov.u64 	%rd5, $str$1;
	mov.u64 	%rd8, $str$2;
$L__BB0_2:
	shr.u32 	%r7, %r39, 1;
	setp.ge.u32 	%p2, %r1, %r7;
	setp.lt.u32 	%p3, %r1, %r7;
	selp.u32 	%r12, 1, 0, %p3;
	st.local.v2.u32 	[%rd1], {%r7, %r1};
	st.local.u32 	[%rd1+8], %r12;
	cvta.global.u64 	%rd6, %rd5;
	{ // callseq 1, 0
	.param .b64 param0;
	st.param.b64 	[param0], %rd6;
	.param .b64 param1;
	st.param.b64 	[param1], %rd2;
	.param .b32 retval0;
	call.uni (retval0), 
	vprintf, 
	(
	param0, 
	param1
	);
	ld.param.b32 	%r13, [retval0];
	} // callseq 1
	@%p2 bra 	$L__BB0_4;
	ld.shared.u32 	%r15, [%r2];
	add.s32 	%r16, %r7, %r1;
	shl.b32 	%r17, %r7, 2;
	add.s32 	%r18, %r2, %r17;
	ld.shared.u32 	%r19, [%r18];
	add.s32 	%r20, %r19, %r15;
	st.shared.u32 	[%r2], %r20;
	st.local.v2.u32 	[%rd1], {%r1, %r1};
	st.local.v2.u32 	[%rd1+8], {%r16, %r1};
	st.local.u32 	[%rd1+16], %r20;
	cvta.global.u64 	%rd9, %rd8;
	{ // callseq 2, 0
	.param .b64 param0;
	st.param.b64 	[param0], %rd9;
	.param .b64 param1;
	st.param.b64 	[param1], %rd2;
	.param .b32 retval0;
	call.uni (retval0), 
	vprintf, 
	(
	param0, 
	param1
	);
	ld.param.b32 	%r21, [retval0];
	} // callseq 2
$L__BB0_4:
	bar.sync 	0;
	setp.gt.u32 	%p4, %r39, 3;
	mov.u32 	%r39, %r7;
	@%p4 bra 	$L__BB0_2;
$L__BB0_5:
	ld.shared.u32 	%r23, [_ZZ12mat_mul_cudaPiS_S_iiE4smem];
	mov.b32 	%r24, 0;
	st.local.v2.u32 	[%rd1], {%r24, %r23};
	cvta.global.u64 	%rd12, %rd3;
	{ // callseq 3, 0
	.param .b64 param0;
	st.param.b64 	[param0], %rd12;
	.param .b64 param1;
	st.param.b64 	[param1], %rd2;
	.param .b32 retval0;
	call.uni (retval0), 
	vprintf, 
	(
	param0, 
	param1
	);
	ld.param.b32 	%r25, [retval0];
	} // callseq 3
	ld.shared.u32 	%r27, [_ZZ12mat_mul_cudaPiS_S_iiE4smem+4];
	mov.b32 	%r28, 1;
	st.local.v2.u32 	[%rd1], {%r28, %r27};
	{ // callseq 4, 0
	.param .b64 param0;
	st.param.b64 	[param0], %rd12;
	.param .b64 param1;
	st.param.b64 	[param1], %rd2;
	.param .b32 retval0;
	call.uni (retval0), 
	vprintf, 
	(
	param0, 
	param1
	);
	ld.param.b32 	%r29, [retval0];
	} // callseq 4
	ld.shared.u32 	%r31, [_ZZ12mat_mul_cudaPiS_S_iiE4smem+8];
	mov.b32 	%r32, 2;
	st.local.v2.u32 	[%rd1], {%r32, %r31};
	{ // callseq 5, 0
	.param .b64 param0;
	st.param.b64 	[param0], %rd12;
	.param .b64 param1;
	st.param.b64 	[param1], %rd2;
	.param .b32 retval0;
	call.uni (retval0), 
	vprintf, 
	(
	param0, 
	param1
	);
	ld.param.b32 	%r33, [retval0];
	} // callseq 5
	ld.shared.u32 	%r35, [_ZZ12mat_mul_cudaPiS_S_iiE4smem+12];
	mov.b32 	%r36, 3;
	st.local.v2.u32 	[%rd1], {%r36, %r35};
	{ // callseq 6, 0
	.param .b64 param0;
	st.param.b64 	[param0], %rd12;
	.param .b64 param1;
	st.param.b64 	[param1], %rd2;
	.param .b32 retval0;
	call.uni (retval0), 
	vprintf, 
	(
	param0, 
	param1
	);
	ld.param.b32 	%r37, [retval0];
	} // callseq 6
	ret;

}


// ===== COMPILED SASS (sm_100) =====

	.target	sm_100

	.elftype	@"ET_EXEC"


//--------------------- .note.nv.tkinfo           --------------------------
	.section	.note.nv.tkinfo,"",@"SHT_NOTE"
	.sectionflags	@"SHF_NOTE_NV_TKINFO"
	.tkinfo
        /*0018*/ 	.word	0x00000002
        /*0030*/ 	.string	""
        /*0030*/ 	.string	"ptxas"
        /*0030*/ 	.string	"Cuda compilation tools, release 13.0, V13.0.88"
        /*0030*/ 	.string	"Build cuda_13.0.r13.0/compiler.36424714_0"
        /*0030*/ 	.string	"-arch sm_100 -m 64 "



//--------------------- .note.nv.cuinfo           --------------------------
	.section	.note.nv.cuinfo,"",@"SHT_NOTE"
	.sectionflags	@"SHF_NOTE_NV_CUINFO"
        /*0018*/ 	.short	0x0002
        /*001a*/ 	.short	0x0064
        /*001c*/ 	.short	0x0082
	.zero		2


//--------------------- .nv.info                  --------------------------
	.section	.nv.info,"",@"SHT_CUDA_INFO"
	.align	4


	//----- nvinfo : EIATTR_REGCOUNT
	.align		4
        /*0000*/ 	.byte	0x04, 0x2f
        /*0002*/ 	.short	(.L_4 - .L_3)
	.align		4
.L_3:
        /*0004*/ 	.word	index@(_Z12mat_mul_cudaPiS_S_ii)
        /*0008*/ 	.word	0x0000001a


	//----- nvinfo : EIATTR_FRAME_SIZE
	.align		4
.L_4:
        /*000c*/ 	.byte	0x04, 0x11
        /*000e*/ 	.short	(.L_6 - .L_5)
	.align		4
.L_5:
        /*0010*/ 	.word	index@(_Z12mat_mul_cudaPiS_S_ii)
        /*0014*/ 	.word	0x00000018


	//----- nvinfo : EIATTR_MIN_STACK_SIZE
	.align		4
.L_6:
        /*0018*/ 	.byte	0x04, 0x12
        /*001a*/ 	.short	(.L_8 - .L_7)
	.align		4
.L_7:
        /*001c*/ 	.word	index@(_Z12mat_mul_cudaPiS_S_ii)
        /*0020*/ 	.word	0x00000018
.L_8:


//--------------------- .nv.compat                --------------------------
	.section	.nv.compat,"",@"SHT_CUDA_COMPAT_INFO"
	.align	4
        /*0000*/ 	.byte	0x02, 0x09, 0x00, 0x00, 0x02, 0x02, 0x01, 0x00, 0x02, 0x05, 0x05, 0x00, 0x03, 0x07, 0x01, 0x01
        /*0010*/ 	.byte	0x02, 0x03, 0x00, 0x00, 0x02, 0x06, 0x01, 0x00, 0x04, 0x0b, 0x08, 0x00, 0x09, 0x00, 0x00, 0x00
        /*0020*/ 	.byte	0x00, 0x00, 0x00, 0x00


//--------------------- .nv.info._Z12mat_mul_cudaPiS_S_ii --------------------------
	.section	.nv.info._Z12mat_mul_cudaPiS_S_ii,"",@"SHT_CUDA_INFO"
	.sectionflags	@""
	.align	4


	//----- nvinfo : EIATTR_CUDA_API_VERSION
	.align		4
        /*0000*/ 	.byte	0x04, 0x37
        /*0002*/ 	.short	(.L_10 - .L_9)
.L_9:
        /*0004*/ 	.word	0x00000082


	//----- nvinfo : EIATTR_KPARAM_INFO
	.align		4
.L_10:
        /*0008*/ 	.byte	0x04, 0x17
        /*000a*/ 	.short	(.L_12 - .L_11)
.L_11:
        /*000c*/ 	.word	0x00000000
        /*0010*/ 	.short	0x0004
        /*0012*/ 	.short	0x001c
        /*0014*/ 	.byte	0x00, 0xf0, 0x11, 0x00


	//----- nvinfo : EIATTR_KPARAM_INFO
	.align		4
.L_12:
        /*0018*/ 	.byte	0x04, 0x17
        /*001a*/ 	.short	(.L_14 - .L_13)
.L_13:
        /*001c*/ 	.word	0x00000000
        /*0020*/ 	.short	0x0003
        /*0022*/ 	.short	0x0018
        /*0024*/ 	.byte	0x00, 0xf0, 0x11, 0x00


	//----- nvinfo : EIATTR_KPARAM_INFO
	.align		4
.L_14:
        /*0028*/ 	.byte	0x04, 0x17
        /*002a*/ 	.short	(.L_16 - .L_15)
.L_15:
        /*002c*/ 	.word	0x00000000
        /*0030*/ 	.short	0x0002
        /*0032*/ 	.short	0x0010
        /*0034*/ 	.byte	0x00, 0xf5, 0x21, 0x00


	//----- nvinfo : EIATTR_KPARAM_INFO
	.align		4
.L_16:
        /*0038*/ 	.byte	0x04, 0x17
        /*003a*/ 	.short	(.L_18 - .L_17)
.L_17:
        /*003c*/ 	.word	0x00000000
        /*0040*/ 	.short	0x0001
        /*0042*/ 	.short	0x0008
        /*0044*/ 	.byte	0x00, 0xf5, 0x21, 0x00


	//----- nvinfo : EIATTR_KPARAM_INFO
	.align		4
.L_18:
        /*0048*/ 	.byte	0x04, 0x17
        /*004a*/ 	.short	(.L_20 - .L_19)
.L_19:
        /*004c*/ 	.word	0x00000000
        /*0050*/ 	.short	0x0000
        /*0052*/ 	.short	0x0000
        /*0054*/ 	.byte	0x00, 0xf5, 0x21, 0x00


	//----- nvinfo : EIATTR_SPARSE_MMA_MASK
	.align		4
.L_20:
        /*0058*/ 	.byte	0x03, 0x50
        /*005a*/ 	.short	0x0000


	//----- nvinfo : EIATTR_MAXREG_COUNT
	.align		4
        /*005c*/ 	.byte	0x03, 0x1b
        /*005e*/ 	.short	0x00ff


	//----- nvinfo : EIATTR_NUM_BARRIERS
	.align		4
        /*0060*/ 	.byte	0x02, 0x4c
        /*0062*/ 	.byte	0x01
	.zero		1


	//----- nvinfo : EIATTR_EXTERNS
	.align		4
        /*0064*/ 	.byte	0x04, 0x0f
        /*0066*/ 	.short	(.L_22 - .L_21)


	//   ....[0]....
	.align		4
.L_21:
        /*0068*/ 	.word	index@(vprintf)


	//----- nvinfo : EIATTR_MERCURY_ISA_VERSION
	.align		4
.L_22:
        /*006c*/ 	.byte	0x03, 0x5f
        /*006e*/ 	.short	0x0101


	//----- nvinfo : EIATTR_VRC_CTA_INIT_COUNT
	.align		4
        /*0070*/ 	.byte	0x02, 0x4a
	.zero		1
	.zero		1


	//----- nvinfo : EIATTR_SYSCALL_OFFSETS
	.align		4
        /*0074*/ 	.byte	0x04, 0x46
        /*0076*/ 	.short	(.L_24 - .L_23)


	//   ....[0]....
.L_23:
        /*0078*/ 	.word	0x00000160


	//   ....[1]....
        /*007c*/ 	.word	0x000002c0


	//   ....[2]....
        /*0080*/ 	.word	0x00000420


	//   ....[3]....
        /*0084*/ 	.word	0x00000560


	//   ....[4]....
        /*0088*/ 	.word	0x00000640


	//   ....[5]....
        /*008c*/ 	.word	0x00000720


	//   ....[6]....
        /*0090*/ 	.word	0x00000800


	//----- nvinfo : EIATTR_EXIT_INSTR_OFFSETS
	.align		4
.L_24:
        /*0094*/ 	.byte	0x04, 0x1c
        /*0096*/ 	.short	(.L_26 - .L_25)


	//   ....[0]....
.L_25:
        /*0098*/ 	.word	0x00000810


	//----- nvinfo : EIATTR_CRS_STACK_SIZE
	.align		4
.L_26:
        /*009c*/ 	.byte	0x04, 0x1e
        /*009e*/ 	.short	(.L_28 - .L_27)
.L_27:
        /*00a0*/ 	.word	0x00000000


	//----- nvinfo : EIATTR_CBANK_PARAM_SIZE
	.align		4
.L_28:
        /*00a4*/ 	.byte	0x03, 0x19
        /*00a6*/ 	.short	0x0020


	//----- nvinfo : EIATTR_PARAM_CBANK
	.align		4
        /*00a8*/ 	.byte	0x04, 0x0a
        /*00aa*/ 	.short	(.L_30 - .L_29)
	.align		4
.L_29:
        /*00ac*/ 	.word	index@(.nv.constant0._Z12mat_mul_cudaPiS_S_ii)
        /*00b0*/ 	.short	0x0380
        /*00b2*/ 	.short	0x0020


	//----- nvinfo : EIATTR_SW_WAR
	.align		4
.L_30:
        /*00b4*/ 	.byte	0x04, 0x36
        /*00b6*/ 	.short	(.L_32 - .L_31)
.L_31:
        /*00b8*/ 	.word	0x00000008
.L_32:


//--------------------- .nv.callgraph             --------------------------
	.section	.nv.callgraph,"",@"SHT_CUDA_CALLGRAPH"
	.align	4
	.sectionentsize	8
	.align		4
        /*0000*/ 	.word	0x00000000
	.align		4
        /*0004*/ 	.word	0xffffffff
	.align		4
        /*0008*/ 	.word	index@(_Z12mat_mul_cudaPiS_S_ii)
	.align		4
        /*000c*/ 	.word	index@(vprintf)
	.align		4
        /*0010*/ 	.word	0x00000000
	.align		4
        /*0014*/ 	.word	0xfffffffe
	.align		4
        /*0018*/ 	.word	0x00000000
	.align		4
        /*001c*/ 	.word	0xfffffffd
	.align		4
        /*0020*/ 	.word	0x00000000
	.align		4
        /*0024*/ 	.word	0xfffffffc


//--------------------- .nv.constant4             --------------------------
	.section	.nv.constant4,"a",@progbits
	.align	8
	.align		8
.nv.constant4:
        /*0000*/ 	.dword	vprintf
	.align		8
        /*0008*/ 	.dword	$str
	.align		8
        /*0010*/ 	.dword	$str$1
	.align		8
        /*0018*/ 	.dword	$str$2


//--------------------- .text._Z12mat_mul_cudaPiS_S_ii --------------------------
	.section	.text._Z12mat_mul_cudaPiS_S_ii,"ax",@progbits
	.align	128
        .global         _Z12mat_mul_cudaPiS_S_ii
        .type           _Z12mat_mul_cudaPiS_S_ii,@function
        .size           _Z12mat_mul_cudaPiS_S_ii,(.L_x_10 - _Z12mat_mul_cudaPiS_S_ii)
        .other          _Z12mat_mul_cudaPiS_S_ii,@"STO_CUDA_ENTRY STV_DEFAULT"
_Z12mat_mul_cudaPiS_S_ii:
.text._Z12mat_mul_cudaPiS_S_ii:
[----:B------:R-:W0:Y:S01]  /*0000*/  LDC R1, c[0x0][0x37c] ;  /* 0x0000df00ff017b82 */ /* 0x000e220000000800 */
[----:B------:R-:W1:Y:S07]  /*0010*/  S2R R17, SR_TID.X ;  /* 0x0000000000117919 */ /* 0x000e6e0000002100 */
[----:B------:R-:W2:Y:S01]  /*0020*/  S2UR UR5, SR_CgaCtaId ;  /* 0x00000000000579c3 */ /* 0x000ea20000008800 */
[----:B------:R-:W-:Y:S01]  /*0030*/  UMOV UR4, 0x400 ;  /* 0x0000040000047882 */ /* 0x000fe20000000000 */
[----:B------:R-:W3:Y:S01]  /*0040*/  LDCU UR6, c[0x0][0x2f8] ;  /* 0x00005f00ff0677ac */ /* 0x000ee20008000800 */
[----:B0-----:R-:W-:Y:S01]  /*0050*/  VIADD R1, R1, 0xffffffe8 ;  /* 0xffffffe801017836 */ /* 0x001fe20000000000 */
[----:B------:R-:W-:Y:S01]  /*0060*/  MOV R0, 0x0 ;  /* 0x0000000000007802 */ /* 0x000fe20000000f00 */
[----:B------:R-:W0:Y:S03]  /*0070*/  LDCU.64 UR8, c[0x4][0x8] ;  /* 0x01000100ff0877ac */ /* 0x000e260008000a00 */
[----:B------:R4:W5:Y:S01]  /*0080*/  LDC.64 R8, c[0x4][R0] ;  /* 0x0100000000087b82 */ /* 0x0009620000000a00 */
[----:B---3--:R-:W-:Y:S01]  /*0090*/  IADD3 R18, P0, PT, R1, UR6, RZ ;  /* 0x0000000601127c10 */ /* 0x008fe2000ff1e0ff */
[----:B--2---:R-:W-:Y:S01]  /*00a0*/  ULEA UR4, UR5, UR4, 0x18 ;  /* 0x0000000405047291 */ /* 0x004fe2000f8ec0ff */
[----:B0-----:R-:W-:Y:S01]  /*00b0*/  MOV R4, UR8 ;  /* 0x0000000800047c02 */ /* 0x001fe20008000f00 */
[----:B------:R-:W0:Y:S01]  /*00c0*/  LDCU UR5, c[0x0][0x2fc] ;  /* 0x00005f80ff0577ac */ /* 0x000e220008000800 */
[----:B------:R-:W-:-:S02]  /*00d0*/  IMAD.U32 R5, RZ, RZ, UR9 ;  /* 0x00000009ff057e24 */ /* 0x000fc4000f8e00ff */
[----:B------:R-:W-:Y:S02]  /*00e0*/  IMAD.MOV.U32 R6, RZ, RZ, R18 ;  /* 0x000000ffff067224 */ /* 0x000fe400078e0012 */
[----:B-1----:R-:W-:Y:S01]  /*00f0*/  IMAD.MOV.U32 R16, RZ, RZ, R17 ;  /* 0x000000ffff107224 */ /* 0x002fe200078e0011 */
[----:B------:R-:W-:-:S04]  /*0100*/  LEA R2, R17, UR4, 0x2 ;  /* 0x0000000411027c11 */ /* 0x000fc8000f8e10ff */
[----:B------:R4:W-:Y:S04]  /*0110*/  STL.64 [R1], R16 ;  /* 0x0000001001007387 */ /* 0x0009e80000100a00 */
[----:B------:R4:W-:Y:S01]  /*0120*/  STS [R2], R17 ;  /* 0x0000001102007388 */ /* 0x0009e20000000800 */
[----:B0-----:R-:W-:-:S04]  /*0130*/  IMAD.X R19, RZ, RZ, UR5, P0 ;  /* 0x00000005ff137e24 */ /* 0x001fc800080e06ff */
[----:B------:R-:W-:-:S07]  /*0140*/  IMAD.MOV.U32 R7, RZ, RZ, R19 ;  /* 0x000000ffff077224 */ /* 0x000fce00078e0013 */
[----:B------:R-:W-:-:S07]  /*0150*/  LEPC R20, `(.L_x_0) ;  /* 0x000000001014794e */ /* 0x000fce0000000000 */
[----:B----45:R-:W-:Y:S05]  /*0160*/  CALL.ABS.NOINC R8 ;  /* 0x0000000008007343 */ /* 0x030fea0003c00000 */
.L_x_0:
[----:B------:R-:W-:Y:S05]  /*0170*/  WARPSYNC.ALL ;  /* 0x0000000000007948 */ /* 0x000fea0003800000 */
[----:B------:R-:W0:Y:S01]  /*0180*/  LDCU UR4, c[0x0][0x360] ;  /* 0x00006c00ff0477ac */ /* 0x000e220008000800 */
[----:B------:R-:W-:Y:S01]  /*0190*/  BAR.SYNC.DEFER_BLOCKING 0x0 ;  /* 0x0000000000007b1d */ /* 0x000fe20000010000 */
[----:B0-----:R-:W-:-:S09]  /*01a0*/  UISETP.GE.U32.AND UP0, UPT, UR4, 0x2, UPT ;  /* 0x000000020400788c */ /* 0x001fd2000bf06070 */
[----:B------:R-:W-:Y:S05]  /*01b0*/  BRA.U !UP0, `(.L_x_1) ;  /* 0x0000000108b07547 */ /* 0x000fea000b800000 */
[----:B------:R-:W-:-:S07]  /*01c0*/  MOV R23, UR4 ;  /* 0x0000000400177c02 */ /* 0x000fce0008000f00 */
.L_x_4:
[----:B------:R-:W-:Y:S01]  /*01d0*/  SHF.R.U32.HI R16, RZ, 0x1, R23 ;  /* 0x00000001ff107819 */ /* 0x000fe20000011617 */
[----:B------:R-:W0:Y:S01]  /*01e0*/  LDCU.64 UR4, c[0x4][0x10] ;  /* 0x01000200ff0477ac */ /* 0x000e220008000a00 */
[----:B------:R-:W-:Y:S01]  /*01f0*/  MOV R22, 0x0 ;  /* 0x0000000000167802 */ /* 0x000fe20000000f00 */
[----:B------:R-:W-:Y:S01]  /*0200*/  IMAD.MOV.U32 R6, RZ, RZ, R18 ;  /* 0x000000ffff067224 */ /* 0x000fe200078e0012 */
[CC--:B------:R-:W-:Y:S01]  /*0210*/  ISETP.GE.U32.AND P0, PT, R17.reuse, R16.reuse, PT ;  /* 0x000000101100720c */ /* 0x0c0fe20003f06070 */
[----:B------:R-:W-:Y:S01]  /*0220*/  STL.64 [R1], R16 ;  /* 0x0000001001007387 */ /* 0x000fe20000100a00 */
[----:B------:R1:W2:Y:S01]  /*0230*/  LDC.64 R8, c[0x4][R22] ;  /* 0x0100000016087b82 */ /* 0x0002a20000000a00 */
[----:B------:R-:W-:Y:S02]  /*0240*/  MOV R7, R19 ;  /* 0x0000001300077202 */ /* 0x000fe40000000f00 */
[----:B------:R-:W-:Y:S02]  /*0250*/  SEL R0, RZ, 0x1, P0 ;  /* 0x00000001ff007807 */ /* 0x000fe40000000000 */
[----:B------:R-:W-:-:S03]  /*0260*/  ISETP.GE.U32.AND P0, PT, R17, R16, PT ;  /* 0x000000101100720c */ /* 0x000fc60003f06070 */
[----:B------:R3:W-:Y:S01]  /*0270*/  STL [R1+0x8], R0 ;  /* 0x0000080001007387 */ /* 0x0007e20000100800 */
[----:B0-----:R-:W-:Y:S02]  /*0280*/  IMAD.U32 R4, RZ, RZ, UR4 ;  /* 0x00000004ff047e24 */ /* 0x001fe4000f8e00ff */
[----:B------:R-:W-:Y:S01]  /*0290*/  IMAD.U32 R5, RZ, RZ, UR5 ;  /* 0x00000005ff057e24 */ /* 0x000fe2000f8e00ff */
[----:B-1-3--:R-:W-:-:S07]  /*02a0*/  P2R R0, PR, RZ, 0x1 ;  /* 0x00000001ff007803 */ /* 0x00afce0000000000 */
[----:B------:R-:W-:-:S07]  /*02b0*/  LEPC R20, `(.L_x_2) ;  /* 0x000000001014794e */ /* 0x000fce0000000000 */
[----:B--2---:R-:W-:Y:S05]  /*02c0*/  CALL.ABS.NOINC R8 ;  /* 0x0000000008007343 */ /* 0x004fea0003c00000 */
.L_x_2:
[----:B------:R-:W-:-:S13]  /*02d0*/  ISETP.GE.U32.AND P6, PT, R17, R16, PT ;  /* 0x000000101100720c */ /* 0x000fda0003fc6070 */
[----:B------:R-:W-:Y:S05]  /*02e0*/  @P6 BRA `(.L_x_3) ;  /* 0x0000000000506947 */ /* 0x000fea0003800000 */
[C---:B------:R-:W-:Y:S01]  /*02f0*/  IMAD R3, R16.reuse, 0x4, R2 ;  /* 0x0000000410037824 */ /* 0x040fe200078e0202 */
[----:B------:R-:W-:Y:S01]  /*0300*/  LDS R0, [R2] ;  /* 0x0000000002007984 */ /* 0x000fe20000000800 */
[--C-:B------:R-:W-:Y:S01]  /*0310*/  IMAD.MOV.U32 R12, RZ, RZ, R17.reuse ;  /* 0x000000ffff0c7224 */ /* 0x100fe200078e0011 */
[----:B------:R-:W-:Y:S01]  /*0320*/  MOV R13, R17 ;  /* 0x00000011000d7202 */ /* 0x000fe20000000f00 */
[--C-:B------:R-:W-:Y:S01]  /*0330*/  IMAD.IADD R8, R16, 0x1, R17.reuse ;  /* 0x0000000110087824 */ /* 0x100fe200078e0211 */
[----:B------:R0:W1:Y:S01]  /*0340*/  LDC.64 R10, c[0x4][R22] ;  /* 0x01000000160a7b82 */ /* 0x0000620000000a00 */
[----:B------:R-:W2:Y:S01]  /*0350*/  LDS R3, [R3] ;  /* 0x0000000003037984 */ /* 0x000ea20000000800 */
[----:B------:R-:W-:Y:S01]  /*0360*/  IMAD.MOV.U32 R9, RZ, RZ, R17 ;  /* 0x000000ffff097224 */ /* 0x000fe200078e0011 */
[----:B------:R-:W3:Y:S01]  /*0370*/  LDCU.64 UR4, c[0x4][0x18] ;  /* 0x01000300ff0477ac */ /* 0x000ee20008000a00 */
[----:B------:R-:W-:Y:S01]  /*0380*/  MOV R6, R18 ;  /* 0x0000001200067202 */ /* 0x000fe20000000f00 */
[----:B------:R0:W-:Y:S01]  /*0390*/  STL.64 [R1], R12 ;  /* 0x0000000c01007387 */ /* 0x0001e20000100a00 */
[----:B------:R-:W-:-:S03]  /*03a0*/  IMAD.MOV.U32 R7, RZ, RZ, R19 ;  /* 0x000000ffff077224 */ /* 0x000fc600078e0013 */
[----:B------:R0:W-:Y:S01]  /*03b0*/  STL.64 [R1+0x8], R8 ;  /* 0x0000080801007387 */ /* 0x0001e20000100a00 */
[----:B---3--:R-:W-:Y:S02]  /*03c0*/  IMAD.U32 R4, RZ, RZ, UR4 ;  /* 0x00000004ff047e24 */ /* 0x008fe4000f8e00ff */
[----:B------:R-:W-:Y:S01]  /*03d0*/  IMAD.U32 R5, RZ, RZ, UR5 ;  /* 0x00000005ff057e24 */ /* 0x000fe2000f8e00ff */
[----:B--2---:R-:W-:-:S05]  /*03e0*/  IADD3 R0, PT, PT, R0, R3, RZ ;  /* 0x0000000300007210 */ /* 0x004fca0007ffe0ff */
[----:B------:R0:W-:Y:S04]  /*03f0*/  STS [R2], R0 ;  /* 0x0000000002007388 */ /* 0x0001e80000000800 */
[----:B-1----:R0:W-:Y:S02]  /*0400*/  STL [R1+0x10], R0 ;  /* 0x0000100001007387 */ /* 0x0021e40000100800 */
[----:B------:R-:W-:-:S07]  /*0410*/  LEPC R20, `(.L_x_3) ;  /* 0x000000001014794e */ /* 0x000fce0000000000 */
[----:B0-----:R-:W-:Y:S05]  /*0420*/  CALL.ABS.NOINC R10 ;  /* 0x000000000a007343 */ /* 0x001fea0003c00000 */
.L_x_3:
[----:B------:R-:W-:Y:S01]  /*0430*/  ISETP.GT.U32.AND P0, PT, R23, 0x3, PT ;  /* 0x000000031700780c */ /* 0x000fe20003f04070 */
[----:B------:R-:W-:Y:S05]  /*0440*/  WARPSYNC.ALL ;  /* 0x0000000000007948 */ /* 0x000fea0003800000 */
[----:B------:R-:W-:Y:S01]  /*0450*/  BAR.SYNC.DEFER_BLOCKING 0x0 ;  /* 0x0000000000007b1d */ /* 0x000fe20000010000 */
[----:B------:R-:W-:-:S06]  /*0460*/  IMAD.MOV.U32 R23, RZ, RZ, R16 ;  /* 0x000000ffff177224 */ /* 0x000fcc00078e0010 */
[----:B------:R-:W-:Y:S05]  /*0470*/  @P0 BRA `(.L_x_4) ;  /* 0xfffffffc00540947 */ /* 0x000fea000383ffff */
.L_x_1:
[----:B------:R-:W0:Y:S01]  /*0480*/  S2UR UR5, SR_CgaCtaId ;  /* 0x00000000000579c3 */ /* 0x000e220000008800 */
[----:B------:R-:W-:Y:S01]  /*0490*/  UMOV UR4, 0x400 ;  /* 0x0000040000047882 */ /* 0x000fe20000000000 */
[----:B------:R-:W-:Y:S01]  /*04a0*/  HFMA2 R10, -RZ, RZ, 0, 0 ;  /* 0x00000000ff0a7431 */ /* 0x000fe200000001ff */
[----:B------:R-:W-:Y:S01]  /*04b0*/  MOV R2, 0x0 ;  /* 0x0000000000027802 */ /* 0x000fe20000000f00 */
[----:B------:R-:W-:Y:S01]  /*04c0*/  IMAD.MOV.U32 R7, RZ, RZ, R19 ;  /* 0x000000ffff077224 */ /* 0x000fe200078e0013 */
[----:B------:R-:W-:-:S03]  /*04d0*/  MOV R6, R18 ;  /* 0x0000001200067202 */ /* 0x000fc60000000f00 */
[----:B------:R1:W2:Y:S01]  /*04e0*/  LDC.64 R8, c[0x4][R2] ;  /* 0x0100000002087b82 */ /* 0x0002a20000000a00 */
[----:B0-----:R-:W-:-:S09]  /*04f0*/  ULEA UR4, UR5, UR4, 0x18 ;  /* 0x0000000405047291 */ /* 0x001fd2000f8ec0ff */
[----:B------:R-:W0:Y:S02]  /*0500*/  LDS R11, [UR4] ;  /* 0x00000004ff0b7984 */ /* 0x000e240008000800 */
[----:B------:R-:W3:Y:S02]  /*0510*/  LDCU.64 UR4, c[0x4][0x8] ;  /* 0x01000100ff0477ac */ /* 0x000ee40008000a00 */
[----:B---3--:R-:W-:Y:S02]  /*0520*/  IMAD.U32 R4, RZ, RZ, UR4 ;  /* 0x00000004ff047e24 */ /* 0x008fe4000f8e00ff */
[----:B------:R-:W-:Y:S01]  /*0530*/  IMAD.U32 R5, RZ, RZ, UR5 ;  /* 0x00000005ff057e24 */ /* 0x000fe2000f8e00ff */
[----:B0-2---:R1:W-:Y:S06]  /*0540*/  STL.64 [R1], R10 ;  /* 0x0000000a01007387 */ /* 0x0053ec0000100a00 */
[----:B------:R-:W-:-:S07]  /*0550*/  LEPC R20, `(.L_x_5) ;  /* 0x000000001014794e */ /* 0x000fce0000000000 */
[----:B-1----:R-:W-:Y:S05]  /*0560*/  CALL.ABS.NOINC R8 ;  /* 0x0000000008007343 */ /* 0x002fea0003c00000 */
.L_x_5:
[----:B------:R-:W0:Y:S01]  /*0570*/  S2UR UR5, SR_CgaCtaId ;  /* 0x00000000000579c3 */ /* 0x000e220000008800 */
[----:B------:R-:W-:Y:S01]  /*0580*/  UMOV UR4, 0x400 ;  /* 0x0000040000047882 */ /* 0x000fe20000000000 */
[----:B------:R-:W-:Y:S01]  /*0590*/  IMAD.MOV.U32 R8, RZ, RZ, 0x1 ;  /* 0x00000001ff087424 */ /* 0x000fe200078e00ff */
[----:B------:R-:W-:Y:S01]  /*05a0*/  MOV R7, R19 ;  /* 0x0000001300077202 */ /* 0x000fe20000000f00 */
[----:B------:R-:W-:-:S04]  /*05b0*/  IMAD.MOV.U32 R6, RZ, RZ, R18 ;  /* 0x000000ffff067224 */ /* 0x000fc800078e0012 */
[----:B------:R1:W2:Y:S01]  /*05c0*/  LDC.64 R10, c[0x4][R2] ;  /* 0x01000000020a7b82 */ /* 0x0002a20000000a00 */
[----:B0-----:R-:W-:-:S09]  /*05d0*/  ULEA UR4, UR5, UR4, 0x18 ;  /* 0x0000000405047291 */ /* 0x001fd2000f8ec0ff */
[----:B------:R-:W0:Y:S02]  /*05e0*/  LDS R9, [UR4+0x4] ;  /* 0x00000404ff097984 */ /* 0x000e240008000800 */
[----:B------:R-:W3:Y:S02]  /*05f0*/  LDCU.64 UR4, c[0x4][0x8] ;  /* 0x01000100ff0477ac */ /* 0x000ee40008000a00 */
[----:B---3--:R-:W-:Y:S01]  /*0600*/  MOV R4, UR4 ;  /* 0x0000000400047c02 */ /* 0x008fe20008000f00 */
[----:B------:R-:W-:Y:S01]  /*0610*/  IMAD.U32 R5, RZ, RZ, UR5 ;  /* 0x00000005ff057e24 */ /* 0x000fe2000f8e00ff */
[----:B0-2---:R1:W-:Y:S06]  /*0620*/  STL.64 [R1], R8 ;  /* 0x0000000801007387 */ /* 0x0053ec0000100a00 */
[----:B------:R-:W-:-:S07]  /*0630*/  LEPC R20, `(.L_x_6) ;  /* 0x000000001014794e */ /* 0x000fce0000000000 */
[----:B-1----:R-:W-:Y:S05]  /*0640*/  CALL.ABS.NOINC R10 ;  /* 0x000000000a007343 */ /* 0x002fea0003c00000 */
.L_x_6:
[----:B------:R-:W0:Y:S01]  /*0650*/  S2UR UR5, SR_CgaCtaId ;  /* 0x00000000000579c3 */ /* 0x000e220000008800 */
[----:B------:R-:W-:Y:S01]  /*0660*/  UMOV UR4, 0x400 ;  /* 0x0000040000047882 */ /* 0x000fe20000000000 */
[----:B------:R-:W-:Y:S02]  /*0670*/  IMAD.MOV.U32 R8, RZ, RZ, 0x2 ;  /* 0x00000002ff087424 */ /* 0x000fe400078e00ff */
[----:B------:R-:W-:Y:S02]  /*0680*/  IMAD.MOV.U32 R6, RZ, RZ, R18 ;  /* 0x000000ffff067224 */ /* 0x000fe400078e0012 */
[----:B------:R-:W-:Y:S02]  /*0690*/  IMAD.MOV.U32 R7, RZ, RZ, R19 ;  /* 0x000000ffff077224 */ /* 0x000fe400078e0013 */
[----:B------:R1:W2:Y:S01]  /*06a0*/  LDC.64 R10, c[0x4][R2] ;  /* 0x01000000020a7b82 */ /* 0x0002a20000000a00 */
[----:B0-----:R-:W-:-:S09]  /*06b0*/  ULEA UR4, UR5, UR4, 0x18 ;  /* 0x0000000405047291 */ /* 0x001fd2000f8ec0ff */
[----:B------:R-:W0:Y:S02]  /*06c0*/  LDS R9, [UR4+0x8] ;  /* 0x00000804ff097984 */ /* 0x000e240008000800 */
[----:B------:R-:W3:Y:S02]  /*06d0*/  LDCU.64 UR4, c[0x4][0x8] ;  /* 0x01000100ff0477ac */ /* 0x000ee40008000a00 */
[----:B---3--:R-:W-:Y:S01]  /*06e0*/  IMAD.U32 R4, RZ, RZ, UR4 ;  /* 0x00000004ff047e24 */ /* 0x008fe2000f8e00ff */
[----:B------:R-:W-:Y:S01]  /*06f0*/  MOV R5, UR5 ;  /* 0x0000000500057c02 */ /* 0x000fe20008000f00 */
[----:B0-2---:R1:W-:Y:S06]  /*0700*/  STL.64 [R1], R8 ;  /* 0x0000000801007387 */ /* 0x0053ec0000100a00 */
[----:B------:R-:W-:-:S07]  /*0710*/  LEPC R20, `(.L_x_7) ;  /* 0x000000001014794e */ /* 0x000fce0000000000 */
[----:B-1----:R-:W-:Y:S05]  /*0720*/  CALL.ABS.NOINC R10 ;  /* 0x000000000a007343 */ /* 0x002fea0003c00000 */
.L_x_7:
[----:B------:R-:W0:Y:S01]  /*0730*/  S2UR UR5, SR_CgaCtaId ;  /* 0x00000000000579c3 */ /* 0x000e220000008800 */
[----:B------:R-:W-:Y:S01]  /*0740*/  UMOV UR4, 0x400 ;  /* 0x0000040000047882 */ /* 0x000fe20000000000 */
[----:B------:R-:W-:Y:S01]  /*0750*/  HFMA2 R8, -RZ, RZ, 0, 1.78813934326171875e-07 ;  /* 0x00000003ff087431 */ /* 0x000fe200000001ff */
[----:B------:R-:W-:Y:S01]  /*0760*/  MOV R6, R18 ;  /* 0x0000001200067202 */ /* 0x000fe20000000f00 */
[----:B------:R-:W-:-:S04]  /*0770*/  IMAD.MOV.U32 R7, RZ, RZ, R19 ;  /* 0x000000ffff077224 */ /* 0x000fc800078e0013 */
[----:B------:R-:W1:Y:S01]  /*0780*/  LDC.64 R2, c[0x4][R2] ;  /* 0x0100000002027b82 */ /* 0x000e620000000a00 */
[----:B0-----:R-:W-:-:S09]  /*0790*/  ULEA UR4, UR5, UR4, 0x18 ;  /* 0x0000000405047291 */ /* 0x001fd2000f8ec0ff */
[----:B------:R-:W0:Y:S02]  /*07a0*/  LDS R9, [UR4+0xc] ;  /* 0x00000c04ff097984 */ /* 0x000e240008000800 */
[----:B------:R-:W2:Y:S02]  /*07b0*/  LDCU.64 UR4, c[0x4][0x8] ;  /* 0x01000100ff0477ac */ /* 0x000ea40008000a00 */
[----:B--2---:R-:W-:Y:S02]  /*07c0*/  IMAD.U32 R4, RZ, RZ, UR4 ;  /* 0x00000004ff047e24 */ /* 0x004fe4000f8e00ff */
[----:B------:R-:W-:Y:S01]  /*07d0*/  IMAD.U32 R5, RZ, RZ, UR5 ;  /* 0x00000005ff057e24 */ /* 0x000fe2000f8e00ff */
[----:B01----:R0:W-:Y:S06]  /*07e0*/  STL.64 [R1], R8 ;  /* 0x0000000801007387 */ /* 0x0031ec0000100a00 */
[----:B------:R-:W-:-:S07]  /*07f0*/  LEPC R20, `(.L_x_8) ;  /* 0x000000001014794e */ /* 0x000fce0000000000 */
[----:B0-----:R-:W-:Y:S05]  /*0800*/  CALL.ABS.NOINC R2 ;  /* 0x0000000002007343 */ /* 0x001fea0003c00000 */
.L_x_8:
[----:B------:R-:W-:Y:S05]  /*0810*/  EXIT ;  /* 0x000000000000794d */ /* 0x000fea0003800000 */
.L_x_9:
[----:B------:R-:W-:-:S00]  /*0820*/  BRA `(.L_x_9) ;  /* 0xfffffffc00fc7947 */ /* 0x000fc0000383ffff */
[----:B------:R-:W-:-:S00]  /*0830*/  NOP ;  /* 0x0000000000007918 */ /* 0x000fc00000000000 */
        /* <DEDUP_REMOVED lines=12> */
.L_x_10:


//--------------------- .nv.global.init           --------------------------
	.section	.nv.global.init,"aw",@progbits
.nv.global.init:
	.type		$str,@object
	.size		$str,($str$1 - $str)
$str:
        /*0000*/ 	.byte	0x73, 0x6d, 0x65, 0x6d, 0x5b, 0x25, 0x64, 0x5d, 0x3d, 0x25, 0x64, 0x0a, 0x00
	.type		$str$1,@object
	.size		$str$1,($str$2 - $str$1)
$str$1:
        /*000d*/ 	.byte	0x69, 0x3d, 0x25, 0x64, 0x2c, 0x20, 0x74, 0x68, 0x72, 0x65, 0x61, 0x64, 0x20, 0x69, 0x64, 0x3d
        /*001d*/ 	.byte	0x25, 0x64, 0x2c, 0x20, 0x74, 0x68, 0x72, 0x65, 0x61, 0x64, 0x69, 0x64, 0x3c, 0x69, 0x3d, 0x25
        /*002d*/ 	.byte	0x64, 0x0a, 0x00
	.type		$str$2,@object
	.size		$str$2,(.L_2 - $str$2)
$str$2:
        /*0030*/ 	.byte	0x49, 0x20, 0x61, 0x6d, 0x20, 0x74, 0x68, 0x72, 0x65, 0x61, 0x64, 0x20, 0x25, 0x64, 0x2c, 0x20
        /*0040*/ 	.byte	0x61, 0x64, 0x64, 0x65, 0x64, 0x20, 0x25, 0x64, 0x20, 0x61, 0x6e, 0x64, 0x20, 0x25, 0x64, 0x20
        /*0050*/ 	.byte	0x69, 0x6e, 0x74, 0x6f, 0x20, 0x73, 0x6d, 0x65, 0x6d, 0x5b, 0x25, 0x64, 0x5d, 0x3d, 0x25, 0x64
        /*0060*/ 	.byte	0x0a, 0x00
.L_2:


//--------------------- .nv.shared._Z12mat_mul_cudaPiS_S_ii --------------------------
	.section	.nv.shared._Z12mat_mul_cudaPiS_S_ii,"aw",@nobits
	.sectionflags	@""
	.align	4
.nv.shared._Z12mat_mul_cudaPiS_S_ii:
	.zero		1040


//--------------------- .nv.shared.reserved.0     --------------------------
	.section	.nv.shared.reserved.0,"aw",@nobits
	.weak		__nv_reservedSMEM_offset_0_alias
	.size		__nv_reservedSMEM_offset_0_alias, 0, 64
	.other		__nv_reservedSMEM_offset_0_alias,@"STO_CUDA_RESERVED_SHARED STV_DEFAULT"
__nv_reservedSMEM_offset_0_alias:
	.zero		0
	.zero		64


//--------------------- .nv.constant0._Z12mat_mul_cudaPiS_S_ii --------------------------
	.section	.nv.constant0._Z12mat_mul_cudaPiS_S_ii,"a",@progbits
	.sectionflags	@""
	.align	4
.nv.constant0._Z12mat_mul_cudaPiS_S_ii:
	.zero		928


//--------------------- SYMBOLS --------------------------

	.type		.nv.reservedSmem.offset0,@object
	.size		.nv.reservedSmem.offset0,0x4
	.type		.nv.reservedSmem.cap,@object
	.size		.nv.reservedSmem.cap,0x4
	.type		vprintf,@function
